//
// Generated by NVIDIA NVVM Compiler
//
// Compiler Build ID: CL-36424714
// Cuda compilation tools, release 13.0, V13.0.88
// Based on NVVM 20.0.0
//

.version 9.0
.target sm_100
.address_size 64

	// .globl	reluKernel

.visible .entry reluKernel(
	.param .u32 reluKernel_param_0,
	.param .u64 .ptr .align 1 reluKernel_param_1,
	.param .u64 .ptr .align 1 reluKernel_param_2
)
{
	.reg .pred 	%p<2>;
	.reg .b32 	%r<6>;
	.reg .b64 	%rd<8>;
	.reg .b64 	%fd<3>;

	ld.param.u32 	%r2, [reluKernel_param_0];
	ld.param.u64 	%rd1, [reluKernel_param_1];
	ld.param.u64 	%rd2, [reluKernel_param_2];
	mov.u32 	%r3, %ntid.x;
	mov.u32 	%r4, %ctaid.x;
	mov.u32 	%r5, %tid.x;
	mad.lo.s32 	%r1, %r3, %r4, %r5;
	setp.ge.s32 	%p1, %r1, %r2;
	@%p1 bra 	$L__BB0_2;
	cvta.to.global.u64 	%rd3, %rd1;
	cvta.to.global.u64 	%rd4, %rd2;
	mul.wide.s32 	%rd5, %r1, 8;
	add.s64 	%rd6, %rd3, %rd5;
	ld.global.f64 	%fd1, [%rd6];
	max.f64 	%fd2, %fd1, 0d0000000000000000;
	add.s64 	%rd7, %rd4, %rd5;
	st.global.f64 	[%rd7], %fd2;
$L__BB0_2:
	ret;

}


// ===== COMPILED SASS (sm_100) =====

	.target	sm_100

	.elftype	@"ET_EXEC"


//--------------------- .note.nv.tkinfo           --------------------------
	.section	.note.nv.tkinfo,"",@"SHT_NOTE"
	.sectionflags	@"SHF_NOTE_NV_TKINFO"
	.tkinfo
        /*0018*/ 	.word	0x00000002
        /*0030*/ 	.string	""
        /*0030*/ 	.string	"ptxas"
        /*0030*/ 	.string	"Cuda compilation tools, release 13.0, V13.0.88"
        /*0030*/ 	.string	"Build cuda_13.0.r13.0/compiler.36424714_0"
        /*0030*/ 	.string	"-arch sm_100 -m 64 "



//--------------------- .note.nv.cuinfo           --------------------------
	.section	.note.nv.cuinfo,"",@"SHT_NOTE"
	.sectionflags	@"SHF_NOTE_NV_CUINFO"
        /*0018*/ 	.short	0x0002
        /*001a*/ 	.short	0x0064
        /*001c*/ 	.short	0x0082
	.zero		2


//--------------------- .nv.info                  --------------------------
	.section	.nv.info,"",@"SHT_CUDA_INFO"
	.align	4


	//----- nvinfo : EIATTR_REGCOUNT
	.align		4
        /*0000*/ 	.byte	0x04, 0x2f
        /*0002*/ 	.short	(.L_1 - .L_0)
	.align		4
.L_0:
        /*0004*/ 	.word	index@(reluKernel)
        /*0008*/ 	.word	0x00000010


	//----- nvinfo : EIATTR_FRAME_SIZE
	.align		4
.L_1:
        /*000c*/ 	.byte	0x04, 0x11
        /*000e*/ 	.short	(.L_3 - .L_2)
	.align		4
.L_2:
        /*0010*/ 	.word	index@(reluKernel)
        /*0014*/ 	.word	0x00000000


	//----- nvinfo : EIATTR_MIN_STACK_SIZE
	.align		4
.L_3:
        /*0018*/ 	.byte	0x04, 0x12
        /*001a*/ 	.short	(.L_5 - .L_4)
	.align		4
.L_4:
        /*001c*/ 	.word	index@(reluKernel)
        /*0020*/ 	.word	0x00000000
.L_5:


//--------------------- .nv.compat                --------------------------
	.section	.nv.compat,"",@"SHT_CUDA_COMPAT_INFO"
	.align	4
        /*0000*/ 	.byte	0x02, 0x09, 0x00, 0x00, 0x02, 0x02, 0x01, 0x00, 0x02, 0x05, 0x05, 0x00, 0x03, 0x07, 0x01, 0x01
        /*0010*/ 	.byte	0x02, 0x03, 0x00, 0x00, 0x02, 0x06, 0x01, 0x00, 0x04, 0x0b, 0x08, 0x00, 0x01, 0x00, 0x00, 0x00
        /*0020*/ 	.byte	0x00, 0x00, 0x00, 0x00


//--------------------- .nv.info.reluKernel       --------------------------
	.section	.nv.info.reluKernel,"",@"SHT_CUDA_INFO"
	.sectionflags	@""
	.align	4


	//----- nvinfo : EIATTR_CUDA_API_VERSION
	.align		4
        /*0000*/ 	.byte	0x04, 0x37
        /*0002*/ 	.short	(.L_7 - .L_6)
.L_6:
        /*0004*/ 	.word	0x00000082


	//----- nvinfo : EIATTR_KPARAM_INFO
	.align		4
.L_7:
        /*0008*/ 	.byte	0x04, 0x17
        /*000a*/ 	.short	(.L_9 - .L_8)
.L_8:
        /*000c*/ 	.word	0x00000000
        /*0010*/ 	.short	0x0002
        /*0012*/ 	.short	0x0010
        /*0014*/ 	.byte	0x00, 0xf5, 0x21, 0x00


	//----- nvinfo : EIATTR_KPARAM_INFO
	.align		4
.L_9:
        /*0018*/ 	.byte	0x04, 0x17
        /*001a*/ 	.short	(.L_11 - .L_10)
.L_10:
        /*001c*/ 	.word	0x00000000
        /*0020*/ 	.short	0x0001
        /*0022*/ 	.short	0x0008
        /*0024*/ 	.byte	0x00, 0xf5, 0x21, 0x00


	//----- nvinfo : EIATTR_KPARAM_INFO
	.align		4
.L_11:
        /*0028*/ 	.byte	0x04, 0x17
        /*002a*/ 	.short	(.L_13 - .L_12)
.L_12:
        /*002c*/ 	.word	0x00000000
        /*0030*/ 	.short	0x0000
        /*0032*/ 	.short	0x0000
        /*0034*/ 	.byte	0x00, 0xf0, 0x11, 0x00


	//----- nvinfo : EIATTR_SPARSE_MMA_MASK
	.align		4
.L_13:
        /*0038*/ 	.byte	0x03, 0x50
        /*003a*/ 	.short	0x0000


	//----- nvinfo : EIATTR_MAXREG_COUNT
	.align		4
        /*003c*/ 	.byte	0x03, 0x1b
        /*003e*/ 	.short	0x00ff


	//----- nvinfo : EIATTR_MERCURY_ISA_VERSION
	.align		4
        /*0040*/ 	.byte	0x03, 0x5f
        /*0042*/ 	.short	0x0101


	//----- nvinfo : EIATTR_VRC_CTA_INIT_COUNT
	.align		4
        /*0044*/ 	.byte	0x02, 0x4a
	.zero		1
	.zero		1


	//----- nvinfo : EIATTR_EXIT_INSTR_OFFSETS
	.align		4
        /*0048*/ 	.byte	0x04, 0x1c
        /*004a*/ 	.short	(.L_15 - .L_14)


	//   ....[0]....
.L_14:
        /*004c*/ 	.word	0x00000070


	//   ....[1]....
        /*0050*/ 	.word	0x00000180


	//----- nvinfo : EIATTR_CBANK_PARAM_SIZE
	.align		4
.L_15:
        /*0054*/ 	.byte	0x03, 0x19
        /*0056*/ 	.short	0x0018


	//----- nvinfo : EIATTR_PARAM_CBANK
	.align		4
        /*0058*/ 	.byte	0x04, 0x0a
        /*005a*/ 	.short	(.L_17 - .L_16)
	.align		4
.L_16:
        /*005c*/ 	.word	index@(.nv.constant0.reluKernel)
        /*0060*/ 	.short	0x0380
        /*0062*/ 	.short	0x0018


	//----- nvinfo : EIATTR_SW_WAR
	.align		4
.L_17:
        /*0064*/ 	.byte	0x04, 0x36
        /*0066*/ 	.short	(.L_19 - .L_18)
.L_18:
        /*0068*/ 	.word	0x00000008
.L_19:


//--------------------- .nv.callgraph             --------------------------
	.section	.nv.callgraph,"",@"SHT_CUDA_CALLGRAPH"
	.align	4
	.sectionentsize	8
	.align		4
        /*0000*/ 	.word	0x00000000
	.align		4
        /*0004*/ 	.word	0xffffffff
	.align		4
        /*0008*/ 	.word	0x00000000
	.align		4
        /*000c*/ 	.word	0xfffffffe
	.align		4
        /*0010*/ 	.word	0x00000000
	.align		4
        /*0014*/ 	.word	0xfffffffd
	.align		4
        /*0018*/ 	.word	0x00000000
	.align		4
        /*001c*/ 	.word	0xfffffffc


//--------------------- .text.reluKernel          --------------------------
	.section	.text.reluKernel,"ax",@progbits
	.align	128
        .global         reluKernel
        .type           reluKernel,@function
        .size           reluKernel,(.L_x_1 - reluKernel)
        .other          reluKernel,@"STO_CUDA_ENTRY STV_DEFAULT"
reluKernel:
.text.reluKernel:
[----:B------:R-:W-:Y:S01]  /*0000*/  LDC R1, c[0x0][0x37c] ;  /* 0x0000df00ff017b82 */ /* 0x000fe20000000800 */
[----:B------:R-:W0:Y:S01]  /*0010*/  S2R R5, SR_CTAID.X ;  /* 0x0000000000057919 */ /* 0x000e220000002500 */
[----:B------:R-:W0:Y:S01]  /*0020*/  LDCU UR4, c[0x0][0x360] ;  /* 0x00006c00ff0477ac */ /* 0x000e220008000800 */
[----:B------:R-:W0:Y:S01]  /*0030*/  S2R R0, SR_TID.X ;  /* 0x0000000000007919 */ /* 0x000e220000002100 */
[----:B------:R-:W1:Y:S01]  /*0040*/  LDCU UR5, c[0x0][0x380] ;  /* 0x00007000ff0577ac */ /* 0x000e620008000800 */
[----:B0-----:R-:W-:-:S05]  /*0050*/  IMAD R5, R5, UR4, R0 ;  /* 0x0000000405057c24 */ /* 0x001fca000f8e0200 */
[----:B-1----:R-:W-:-:S13]  /*0060*/  ISETP.GE.AND P0, PT, R5, UR5, PT ;  /* 0x0000000505007c0c */ /* 0x002fda000bf06270 */
[----:B------:R-:W-:Y:S05]  /*0070*/  @P0 EXIT ;  /* 0x000000000000094d */ /* 0x000fea0003800000 */
[----:B------:R-:W0:Y:S01]  /*0080*/  LDC.64 R2, c[0x0][0x388] ;  /* 0x0000e200ff027b82 */ /* 0x000e220000000a00 */
[----:B------:R-:W1:Y:S07]  /*0090*/  LDCU.64 UR4, c[0x0][0x358] ;  /* 0x00006b00ff0477ac */ /* 0x000e6e0008000a00 */
[----:B------:R-:W2:Y:S01]  /*00a0*/  LDC.64 R6, c[0x0][0x390] ;  /* 0x0000e400ff067b82 */ /* 0x000ea20000000a00 */
[----:B0-----:R-:W-:-:S06]  /*00b0*/  IMAD.WIDE R2, R5, 0x8, R2 ;  /* 0x0000000805027825 */ /* 0x001fcc00078e0202 */
[----:B-1----:R-:W3:Y:S01]  /*00c0*/  LDG.E.64 R2, desc[UR4][R2.64] ;  /* 0x0000000402027981 */ /* 0x002ee2000c1e1b00 */
[----:B------:R-:W-:Y:S02]  /*00d0*/  IMAD.MOV.U32 R0, RZ, RZ, RZ ;  /* 0x000000ffff007224 */ /* 0x000fe400078e00ff */
[----:B------:R-:W-:Y:S02]  /*00e0*/  HFMA2 R4, -RZ, RZ, 0, 0 ;  /* 0x00000000ff047431 */ /* 0x000fe400000001ff */
[----:B--2---:R-:W-:Y:S01]  /*00f0*/  IMAD.WIDE R6, R5, 0x8, R6 ;  /* 0x0000000805067825 */ /* 0x004fe200078e0206 */
[----:B---3--:R-:W-:Y:S01]  /*0100*/  DSETP.MAX.AND P0, P1, RZ, R2, PT ;  /* 0x00000002ff00722a */ /* 0x008fe2000390f000 */
[----:B------:R-:W-:Y:S02]  /*0110*/  MOV R11, R3 ;  /* 0x00000003000b7202 */ /* 0x000fe40000000f00 */
[----:B------:R-:W-:-:S03]  /*0120*/  IMAD.MOV.U32 R9, RZ, RZ, R2 ;  /* 0x000000ffff097224 */ /* 0x000fc600078e0002 */
[----:B------:R-:W-:Y:S02]  /*0130*/  FSEL R13, R0, R11, P0 ;  /* 0x0000000b000d7208 */ /* 0x000fe40000000000 */
[----:B------:R-:W-:-:S06]  /*0140*/  SEL R4, R4, R9, P0 ;  /* 0x0000000904047207 */ /* 0x000fcc0000000000 */
[----:B------:R-:W-:-:S05]  /*0150*/  @P1 LOP3.LUT R13, R11, 0x80000, RZ, 0xfc, !PT ;  /* 0x000800000b0d1812 */ /* 0x000fca00078efcff */
[----:B------:R-:W-:-:S05]  /*0160*/  IMAD.MOV.U32 R5, RZ, RZ, R13 ;  /* 0x000000ffff057224 */ /* 0x000fca00078e000d */
[----:B------:R-:W-:Y:S01]  /*0170*/  STG.E.64 desc[UR4][R6.64], R4 ;  /* 0x0000000406007986 */ /* 0x000fe2000c101b04 */
[----:B------:R-:W-:Y:S05]  /*0180*/  EXIT ;  /* 0x000000000000794d */ /* 0x000fea0003800000 */
.L_x_0:
[----:B------:R-:W-:-:S00]  /*0190*/  BRA `(.L_x_0) ;  /* 0xfffffffc00fc7947 */ /* 0x000fc0000383ffff */
[----:B------:R-:W-:-:S00]  /*01a0*/  NOP ;  /* 0x0000000000007918 */ /* 0x000fc00000000000 */
        /* <DEDUP_REMOVED lines=13> */
.L_x_1:


//--------------------- .nv.shared.reserved.0     --------------------------
	.section	.nv.shared.reserved.0,"aw",@nobits
	.weak		__nv_reservedSMEM_offset_0_alias
	.size		__nv_reservedSMEM_offset_0_alias, 0, 64
	.other		__nv_reservedSMEM_offset_0_alias,@"STO_CUDA_RESERVED_SHARED STV_DEFAULT"
__nv_reservedSMEM_offset_0_alias:
	.zero		0
	.zero		64


//--------------------- .nv.constant0.reluKernel  --------------------------
	.section	.nv.constant0.reluKernel,"a",@progbits
	.sectionflags	@""
	.align	4
.nv.constant0.reluKernel:
	.zero		920


//--------------------- SYMBOLS --------------------------

	.type		.nv.reservedSmem.offset0,@object
	.size		.nv.reservedSmem.offset0,0x4
